	.headerflags	@"EF_CUDA_TEXMODE_UNIFIED EF_CUDA_64BIT_ADDRESS EF_CUDA_ACCELERATORS EF_CUDA_SM90 EF_CUDA_VIRTUAL_SM(EF_CUDA_SM90)"
	.elftype	@"ET_EXEC"


//--------------------- .nv.info                  --------------------------
	.section	.nv.info,"",@"SHT_CUDA_INFO"
	.align	4


	//----- nvinfo : EIATTR_REGCOUNT
	.align		4
        /*0000*/ 	.byte	0x04, 0x2f
        /*0002*/ 	.short	(.L_3 - .L_2)
	.align		4
.L_2:
        /*0004*/ 	.word	index@(triton_poi_fused_clone_2)
        /*0008*/ 	.word	0x00000016


	//----- nvinfo : EIATTR_MIN_STACK_SIZE
	.align		4
.L_3:
        /*000c*/ 	.byte	0x04, 0x12
        /*000e*/ 	.short	(.L_5 - .L_4)
	.align		4
.L_4:
        /*0010*/ 	.word	index@(triton_poi_fused_clone_2)
        /*0014*/ 	.word	0x00000000


	//----- nvinfo : EIATTR_FRAME_SIZE
	.align		4
.L_5:
        /*0018*/ 	.byte	0x04, 0x11
        /*001a*/ 	.short	(.L_7 - .L_6)
	.align		4
.L_6:
        /*001c*/ 	.word	index@(triton_poi_fused_clone_2)
        /*0020*/ 	.word	0x00000000


	//----- nvinfo : EIATTR_MIN_STACK_SIZE
	.align		4
.L_7:
        /*0024*/ 	.byte	0x04, 0x12
        /*0026*/ 	.short	(.L_9 - .L_8)
	.align		4
.L_8:
        /*0028*/ 	.word	index@(triton_poi_fused_clone_2)
        /*002c*/ 	.word	0x00000000
.L_9:


//--------------------- .nv.info.triton_poi_fused_clone_2 --------------------------
	.section	.nv.info.triton_poi_fused_clone_2,"",@"SHT_CUDA_INFO"
	.sectionflags	@""
	.align	4


	//----- nvinfo : EIATTR_CUDA_API_VERSION
	.align		4
        /*0000*/ 	.byte	0x04, 0x37
        /*0002*/ 	.short	(.L_11 - .L_10)
.L_10:
        /*0004*/ 	.word	0x0000007c


	//----- nvinfo : EIATTR_KPARAM_INFO
	.align		4
.L_11:
        /*0008*/ 	.byte	0x04, 0x17
        /*000a*/ 	.short	(.L_13 - .L_12)
.L_12:
        /*000c*/ 	.word	0x00000000
        /*0010*/ 	.short	0x0006
        /*0012*/ 	.short	0x0030
        /*0014*/ 	.byte	0x00, 0xf0, 0x11, 0x00


	//----- nvinfo : EIATTR_KPARAM_INFO
	.align		4
.L_13:
        /*0018*/ 	.byte	0x04, 0x17
        /*001a*/ 	.short	(.L_15 - .L_14)
.L_14:
        /*001c*/ 	.word	0x00000000
        /*0020*/ 	.short	0x0005
        /*0022*/ 	.short	0x0028
        /*0024*/ 	.byte	0x00, 0xf4, 0x21, 0x00


	//----- nvinfo : EIATTR_KPARAM_INFO
	.align		4
.L_15:
        /*0028*/ 	.byte	0x04, 0x17
        /*002a*/ 	.short	(.L_17 - .L_16)
.L_16:
        /*002c*/ 	.word	0x00000000
        /*0030*/ 	.short	0x0004
        /*0032*/ 	.short	0x0020
        /*0034*/ 	.byte	0x00, 0xf4, 0x21, 0x00


	//----- nvinfo : EIATTR_KPARAM_INFO
	.align		4
.L_17:
        /*0038*/ 	.byte	0x04, 0x17
        /*003a*/ 	.short	(.L_19 - .L_18)
.L_18:
        /*003c*/ 	.word	0x00000000
        /*0040*/ 	.short	0x0003
        /*0042*/ 	.short	0x0018
        /*0044*/ 	.byte	0x00, 0xf4, 0x21, 0x00


	//----- nvinfo : EIATTR_KPARAM_INFO
	.align		4
.L_19:
        /*0048*/ 	.byte	0x04, 0x17
        /*004a*/ 	.short	(.L_21 - .L_20)
.L_20:
        /*004c*/ 	.word	0x00000000
        /*0050*/ 	.short	0x0002
        /*0052*/ 	.short	0x0010
        /*0054*/ 	.byte	0x00, 0xf4, 0x21, 0x00


	//----- nvinfo : EIATTR_KPARAM_INFO
	.align		4
.L_21:
        /*0058*/ 	.byte	0x04, 0x17
        /*005a*/ 	.short	(.L_23 - .L_22)
.L_22:
        /*005c*/ 	.word	0x00000000
        /*0060*/ 	.short	0x0001
        /*0062*/ 	.short	0x0008
        /*0064*/ 	.byte	0x00, 0xf4, 0x21, 0x00


	//----- nvinfo : EIATTR_KPARAM_INFO
	.align		4
.L_23:
        /*0068*/ 	.byte	0x04, 0x17
        /*006a*/ 	.short	(.L_25 - .L_24)
.L_24:
        /*006c*/ 	.word	0x00000000
        /*0070*/ 	.short	0x0000
        /*0072*/ 	.short	0x0000
        /*0074*/ 	.byte	0x00, 0xf4, 0x21, 0x00


	//----- nvinfo : EIATTR_SPARSE_MMA_MASK
	.align		4
.L_25:
        /*0078*/ 	.byte	0x03, 0x50
        /*007a*/ 	.short	0x0000


	//----- nvinfo : EIATTR_MAXREG_COUNT
	.align		4
        /*007c*/ 	.byte	0x03, 0x1b
        /*007e*/ 	.short	0x00ff


	//----- nvinfo : EIATTR_EXIT_INSTR_OFFSETS
	.align		4
        /*0080*/ 	.byte	0x04, 0x1c
        /*0082*/ 	.short	(.L_27 - .L_26)


	//   ....[0]....
.L_26:
        /*0084*/ 	.word	0x00000480


	//   ....[1]....
        /*0088*/ 	.word	0x000004a0


	//----- nvinfo : EIATTR_REQNTID
	.align		4
.L_27:
        /*008c*/ 	.byte	0x04, 0x10
        /*008e*/ 	.short	(.L_29 - .L_28)
.L_28:
        /*0090*/ 	.word	0x00000080
        /*0094*/ 	.word	0x00000001
        /*0098*/ 	.word	0x00000001


	//----- nvinfo : EIATTR_CBANK_PARAM_SIZE
	.align		4
.L_29:
        /*009c*/ 	.byte	0x03, 0x19
        /*009e*/ 	.short	0x0034


	//----- nvinfo : EIATTR_PARAM_CBANK
	.align		4
        /*00a0*/ 	.byte	0x04, 0x0a
        /*00a2*/ 	.short	(.L_31 - .L_30)
	.align		4
.L_30:
        /*00a4*/ 	.word	index@(.nv.constant0.triton_poi_fused_clone_2)
        /*00a8*/ 	.short	0x0210
        /*00aa*/ 	.short	0x0034


	//----- nvinfo : EIATTR_SW_WAR
	.align		4
.L_31:
        /*00ac*/ 	.byte	0x04, 0x36
        /*00ae*/ 	.short	(.L_33 - .L_32)
.L_32:
        /*00b0*/ 	.word	0x00000008
.L_33:


//--------------------- .nv.callgraph             --------------------------
	.section	.nv.callgraph,"",@"SHT_CUDA_CALLGRAPH"
	.align	4
	.sectionentsize	8
	.align		4
        /*0000*/ 	.word	0x00000000
	.align		4
        /*0004*/ 	.word	0xffffffff
	.align		4
        /*0008*/ 	.word	0x00000000
	.align		4
        /*000c*/ 	.word	0xfffffffe
	.align		4
        /*0010*/ 	.word	0x00000000
	.align		4
        /*0014*/ 	.word	0xfffffffd
	.align		4
        /*0018*/ 	.word	0x00000000
	.align		4
        /*001c*/ 	.word	0xfffffffc


//--------------------- .nv.constant4             --------------------------
	.section	.nv.constant4,"a",@progbits
	.align	8
	.align		8
.nv.constant4:
        /*0000*/ 	.dword	_$_str
	.align		8
        /*0008*/ 	.dword	_$_str_$_2


//--------------------- .text.triton_poi_fused_clone_2 --------------------------
	.section	.text.triton_poi_fused_clone_2,"ax",@progbits
	.align	128
        .global         triton_poi_fused_clone_2
        .type           triton_poi_fused_clone_2,@function
        .size           triton_poi_fused_clone_2,(.L_x_1 - triton_poi_fused_clone_2)
        .other          triton_poi_fused_clone_2,@"STO_CUDA_ENTRY STV_DEFAULT"
triton_poi_fused_clone_2:
.text.triton_poi_fused_clone_2:
[----:B------:R-:W0:Y:S01]  /*0000*/  LDC R1, c[0x0][0x28] ;  /* 0x00000a00ff017b82 */ /* 0x000e220000000800 */
[----:B------:R-:W1:Y:S07]  /*0010*/  S2R R0, SR_TID.X ;  /* 0x0000000000007919 */ /* 0x000e6e0000002100 */
[----:B------:R-:W2:Y:S01]  /*0020*/  LDC.64 R8, c[0x0][0x220] ;  /* 0x00008800ff087b82 */ /* 0x000ea20000000a00 */
[----:B------:R-:W-:Y:S01]  /*0030*/  CS2R R4, SRZ ;  /* 0x0000000000047805 */ /* 0x000fe2000001ff00 */
[----:B------:R-:W-:Y:S01]  /*0040*/  ULDC.64 UR4, c[0x0][0x208] ;  /* 0x0000820000047ab9 */ /* 0x000fe20000000a00 */
[----:B------:R-:W3:Y:S05]  /*0050*/  S2R R3, SR_CTAID.X ;  /* 0x0000000000037919 */ /* 0x000eea0000002500 */
[----:B------:R-:W4:Y:S08]  /*0060*/  LDC.64 R14, c[0x0][0x218] ;  /* 0x00008600ff0e7b82 */ /* 0x000f300000000a00 */
[----:B------:R-:W5:Y:S08]  /*0070*/  LDC.64 R12, c[0x0][0x210] ;  /* 0x00008400ff0c7b82 */ /* 0x000f700000000a00 */
[----:B------:R-:W2:Y:S01]  /*0080*/  LDC.64 R16, c[0x0][0x228] ;  /* 0x00008a00ff107b82 */ /* 0x000ea20000000a00 */
[----:B-1----:R-:W-:-:S07]  /*0090*/  SHF.L.U32 R0, R0, 0x1, RZ ;  /* 0x0000000100007819 */ /* 0x002fce00000006ff */
[----:B------:R-:W1:Y:S01]  /*00a0*/  LDC.64 R18, c[0x0][0x230] ;  /* 0x00008c00ff127b82 */ /* 0x000e620000000a00 */
[----:B------:R-:W-:-:S04]  /*00b0*/  LOP3.LUT R0, R0, 0xfe, RZ, 0xc0, !PT ;  /* 0x000000fe00007812 */ /* 0x000fc800078ec0ff */
[----:B---3--:R-:W-:-:S04]  /*00c0*/  LEA R0, R3, R0, 0x8 ;  /* 0x0000000003007211 */ /* 0x008fc800078e40ff */
[C---:B------:R-:W-:Y:S01]  /*00d0*/  ISETP.GE.AND P0, PT, R0.reuse, 0xc0, PT ;  /* 0x000000c00000780c */ /* 0x040fe20003f06270 */
[----:B------:R-:W-:-:S05]  /*00e0*/  IMAD.HI R2, R0, 0x2aaaaaab, RZ ;  /* 0x2aaaaaab00027827 */ /* 0x000fca00078e02ff */
[----:B------:R-:W-:-:S04]  /*00f0*/  SHF.R.S32.HI R3, RZ, 0x1, R2 ;  /* 0x00000001ff037819 */ /* 0x000fc80000011402 */
[----:B------:R-:W-:-:S04]  /*0100*/  LEA.HI R3, R2, R3, RZ, 0x1 ;  /* 0x0000000302037211 */ /* 0x000fc800078f08ff */
[----:B------:R-:W-:-:S04]  /*0110*/  SHF.R.S32.HI R2, RZ, 0x1f, R3 ;  /* 0x0000001fff027819 */ /* 0x000fc80000011403 */
[----:B------:R-:W-:-:S04]  /*0120*/  LEA.HI R2, R2, R3, RZ, 0x2 ;  /* 0x0000000302027211 */ /* 0x000fc800078f10ff */
[----:B------:R-:W-:-:S04]  /*0130*/  LOP3.LUT R2, R2, 0xfffffffc, RZ, 0xc0, !PT ;  /* 0xfffffffc02027812 */ /* 0x000fc800078ec0ff */
[----:B------:R-:W-:-:S05]  /*0140*/  IADD3 R11, R3, -R2, RZ ;  /* 0x80000002030b7210 */ /* 0x000fca0007ffe0ff */
[----:B--2---:R-:W-:-:S05]  /*0150*/  IMAD.WIDE R8, R11, 0x4, R8 ;  /* 0x000000040b087825 */ /* 0x004fca00078e0208 */
[----:B------:R-:W2:Y:S04]  /*0160*/  @!P0 LDG.E.EL R4, desc[UR4][R8.64] ;  /* 0x0000000408048981 */ /* 0x000ea8000c2e1900 */
[----:B------:R3:W2:Y:S01]  /*0170*/  @!P0 LDG.E.EL R5, desc[UR4][R8.64] ;  /* 0x0000000408058981 */ /* 0x0006a2000c2e1900 */
[----:B------:R-:W-:Y:S02]  /*0180*/  CS2R R6, SRZ ;  /* 0x0000000000067805 */ /* 0x000fe4000001ff00 */
[----:B------:R-:W-:Y:S01]  /*0190*/  CS2R R2, SRZ ;  /* 0x0000000000027805 */ /* 0x000fe2000001ff00 */
[----:B----4-:R-:W-:-:S04]  /*01a0*/  IMAD.WIDE R14, R11, 0x4, R14 ;  /* 0x000000040b0e7825 */ /* 0x010fc800078e020e */
[----:B-----5:R-:W-:Y:S01]  /*01b0*/  IMAD.WIDE R12, R0, 0x4, R12 ;  /* 0x00000004000c7825 */ /* 0x020fe200078e020c */
[----:B------:R-:W4:Y:S01]  /*01c0*/  @!P0 LDG.E.EL R7, desc[UR4][R14.64] ;  /* 0x000000040e078981 */ /* 0x000f22000c2e1900 */
[----:B---3--:R-:W-:Y:S02]  /*01d0*/  CS2R R8, SRZ ;  /* 0x0000000000087805 */ /* 0x008fe4000001ff00 */
[C---:B0-----:R-:W-:Y:S01]  /*01e0*/  IMAD.WIDE R16, R11.reuse, 0x4, R16 ;  /* 0x000000040b107825 */ /* 0x041fe200078e0210 */
[----:B------:R0:W3:Y:S03]  /*01f0*/  @!P0 LDG.E.EL R6, desc[UR4][R14.64] ;  /* 0x000000040e068981 */ /* 0x0000e6000c2e1900 */
[----:B-1----:R-:W-:Y:S01]  /*0200*/  IMAD.WIDE R18, R11, 0x4, R18 ;  /* 0x000000040b127825 */ /* 0x002fe200078e0212 */
[----:B------:R1:W4:Y:S01]  /*0210*/  @!P0 LDG.E.64 R2, desc[UR4][R12.64] ;  /* 0x000000040c028981 */ /* 0x000322000c1e1b00 */
[----:B------:R-:W-:-:S03]  /*0220*/  CS2R R10, SRZ ;  /* 0x00000000000a7805 */ /* 0x000fc6000001ff00 */
[----:B------:R-:W5:Y:S04]  /*0230*/  @!P0 LDG.E.EL R9, desc[UR4][R18.64] ;  /* 0x0000000412098981 */ /* 0x000f68000c2e1900 */
[----:B------:R-:W5:Y:S04]  /*0240*/  @!P0 LDG.E.EL R10, desc[UR4][R16.64] ;  /* 0x00000004100a8981 */ /* 0x000f68000c2e1900 */
[----:B------:R-:W3:Y:S04]  /*0250*/  @!P0 LDG.E.EL R11, desc[UR4][R16.64] ;  /* 0x00000004100b8981 */ /* 0x000ee8000c2e1900 */
[----:B------:R-:W3:Y:S01]  /*0260*/  @!P0 LDG.E.EL R8, desc[UR4][R18.64] ;  /* 0x0000000412088981 */ /* 0x000ee2000c2e1900 */
[----:B0-----:R-:W-:Y:S01]  /*0270*/  HFMA2.MMA R14, -RZ, RZ, 1.625, 0 ;  /* 0x3e800000ff0e7435 */ /* 0x001fe200000001ff */
[----:B--2---:R-:W-:Y:S01]  /*0280*/  FADD R4, R4, 9.9999997473787516356e-06 ;  /* 0x3727c5ac04047421 */ /* 0x004fe20000000000 */
[----:B------:R-:W-:-:S03]  /*0290*/  FADD R5, R5, 9.9999997473787516356e-06 ;  /* 0x3727c5ac05057421 */ /* 0x000fc60000000000 */
[----:B-1----:R-:W0:Y:S08]  /*02a0*/  MUFU.SQRT R12, R4 ;  /* 0x00000004000c7308 */ /* 0x002e300000002000 */
[----:B------:R1:W2:Y:S01]  /*02b0*/  MUFU.SQRT R13, R5 ;  /* 0x00000005000d7308 */ /* 0x0002a20000002000 */
[C---:B0-----:R-:W-:Y:S02]  /*02c0*/  FSETP.GT.AND P1, PT, R12.reuse, 8.50705917302346158658e+37, PT ;  /* 0x7e8000000c00780b */ /* 0x041fe40003f24000 */
[----:B------:R-:W-:Y:S01]  /*02d0*/  FSETP.GEU.AND P3, PT, R12, 1.175494350822287508e-38, PT ;  /* 0x008000000c00780b */ /* 0x000fe20003f6e000 */
[----:B-1----:R-:W0:Y:S01]  /*02e0*/  LDC.64 R4, c[0x0][0x238] ;  /* 0x00008e00ff047b82 */ /* 0x002e220000000a00 */
[----:B--2---:R-:W-:-:S02]  /*02f0*/  FSETP.GT.AND P2, PT, R13, 8.50705917302346158658e+37, PT ;  /* 0x7e8000000d00780b */ /* 0x004fc40003f44000 */
[----:B------:R-:W-:-:S07]  /*0300*/  FSETP.GEU.AND P4, PT, R13, 1.175494350822287508e-38, PT ;  /* 0x008000000d00780b */ /* 0x000fce0003f8e000 */
[----:B------:R-:W-:-:S04]  /*0310*/  @P1 FMUL R12, R12, 0.25 ;  /* 0x3e8000000c0c1820 */ /* 0x000fc80000400000 */
[----:B------:R-:W-:Y:S01]  /*0320*/  @!P3 FMUL R12, R12, 16777216 ;  /* 0x4b8000000c0cb820 */ /* 0x000fe20000400000 */
[----:B------:R-:W-:-:S04]  /*0330*/  @P2 FMUL R13, R13, 0.25 ;  /* 0x3e8000000d0d2820 */ /* 0x000fc80000400000 */
[----:B------:R-:W-:Y:S01]  /*0340*/  @!P4 FMUL R13, R13, 16777216 ;  /* 0x4b8000000d0dc820 */ /* 0x000fe20000400000 */
[----:B------:R-:W1:Y:S01]  /*0350*/  MUFU.RCP R12, R12 ;  /* 0x0000000c000c7308 */ /* 0x000e620000001000 */
[----:B------:R-:W-:-:S07]  /*0360*/  FSEL R15, R14, 1, P1 ;  /* 0x3f8000000e0f7808 */ /* 0x000fce0000800000 */
[----:B------:R-:W2:Y:S01]  /*0370*/  MUFU.RCP R13, R13 ;  /* 0x0000000d000d7308 */ /* 0x000ea20000001000 */
[----:B------:R-:W-:Y:S01]  /*0380*/  FSEL R14, R14, 1, P2 ;  /* 0x3f8000000e0e7808 */ /* 0x000fe20001000000 */
[----:B------:R-:W-:-:S04]  /*0390*/  @!P3 FMUL R15, R15, 16777216 ;  /* 0x4b8000000f0fb820 */ /* 0x000fc80000400000 */
[----:B------:R-:W-:Y:S01]  /*03a0*/  @!P4 FMUL R14, R14, 16777216 ;  /* 0x4b8000000e0ec820 */ /* 0x000fe20000400000 */
[----:B----4-:R-:W-:Y:S01]  /*03b0*/  FADD R2, -R7, R2 ;  /* 0x0000000207027221 */ /* 0x010fe20000000100 */
[----:B---3--:R-:W-:Y:S01]  /*03c0*/  FADD R3, -R6, R3 ;  /* 0x0000000306037221 */ /* 0x008fe20000000100 */
[----:B-1----:R-:W-:Y:S01]  /*03d0*/  FMUL R15, R12, R15 ;  /* 0x0000000f0c0f7220 */ /* 0x002fe20000400000 */
[----:B--2---:R-:W-:-:S03]  /*03e0*/  FMUL R14, R13, R14 ;  /* 0x0000000e0d0e7220 */ /* 0x004fc60000400000 */
[----:B------:R-:W-:Y:S01]  /*03f0*/  FMUL R2, R2, R15 ;  /* 0x0000000f02027220 */ /* 0x000fe20000400000 */
[----:B------:R-:W-:-:S03]  /*0400*/  FMUL R3, R3, R14 ;  /* 0x0000000e03037220 */ /* 0x000fc60000400000 */
[----:B-----5:R-:W-:Y:S01]  /*0410*/  FFMA R2, R2, R10, R9 ;  /* 0x0000000a02027223 */ /* 0x020fe20000000009 */
[----:B------:R-:W-:-:S04]  /*0420*/  FFMA R3, R3, R11, R8 ;  /* 0x0000000b03037223 */ /* 0x000fc80000000008 */
[----:B------:R-:W-:Y:S02]  /*0430*/  FSETP.GEU.AND P1, PT, R2, RZ, PT ;  /* 0x000000ff0200720b */ /* 0x000fe40003f2e000 */
[C---:B------:R-:W-:Y:S01]  /*0440*/  FSETP.GEU.AND P2, PT, R3.reuse, RZ, PT ;  /* 0x000000ff0300720b */ /* 0x040fe20003f4e000 */
[----:B0-----:R-:W-:Y:S01]  /*0450*/  IMAD.WIDE R4, R0, 0x4, R4 ;  /* 0x0000000400047825 */ /* 0x001fe200078e0204 */
[----:B------:R-:W-:Y:S02]  /*0460*/  FSEL R2, R2, RZ, P1 ;  /* 0x000000ff02027208 */ /* 0x000fe40000800000 */
[----:B------:R-:W-:Y:S01]  /*0470*/  FSEL R3, R3, RZ, P2 ;  /* 0x000000ff03037208 */ /* 0x000fe20001000000 */
[----:B------:R-:W-:Y:S08]  /*0480*/  @P0 EXIT ;  /* 0x000000000000094d */ /* 0x000ff00003800000 */
[----:B------:R-:W-:Y:S01]  /*0490*/  STG.E.64 desc[UR4][R4.64], R2 ;  /* 0x0000000204007986 */ /* 0x000fe2000c101b04 */
[----:B------:R-:W-:Y:S05]  /*04a0*/  EXIT ;  /* 0x000000000000794d */ /* 0x000fea0003800000 */
.L_x_0:
[----:B------:R-:W-:-:S00]  /*04b0*/  BRA `(.L_x_0) ;  /* 0xfffffffc00fc7947 */ /* 0x000fc0000383ffff */
[----:B------:R-:W-:-:S00]  /*04c0*/  NOP ;  /* 0x0000000000007918 */ /* 0x000fc00000000000 */
        /* <DEDUP_REMOVED lines=11> */
.L_x_1:


//--------------------- .nv.global.init           --------------------------
	.section	.nv.global.init,"aw",@progbits
.nv.global.init:
	.type		_$_str,@object
	.size		_$_str,(_$_str_$_2 - _$_str)
_$_str:
        /*0000*/ 	.byte	0x5f, 0x5f, 0x43, 0x55, 0x44, 0x41, 0x5f, 0x46, 0x54, 0x5a, 0x00
	.type		_$_str_$_2,@object
	.size		_$_str_$_2,(.L_1 - _$_str_$_2)
_$_str_$_2:
        /*000b*/ 	.byte	0x5f, 0x5f, 0x43, 0x55, 0x44, 0x41, 0x5f, 0x50, 0x52, 0x45, 0x43, 0x5f, 0x53, 0x51, 0x52, 0x54
        /*001b*/ 	.byte	0x00
.L_1:


//--------------------- .nv.constant0.triton_poi_fused_clone_2 --------------------------
	.section	.nv.constant0.triton_poi_fused_clone_2,"a",@progbits
	.sectionflags	@""
	.align	4
.nv.constant0.triton_poi_fused_clone_2:
	.zero		580
